.version 7.1
.target sm_52
.address_size 64

        // .globl       VecAdd_kernel

.visible .entry VecAdd_kernel(
        .param .u64 VecAdd_kernel_param_0,
        .param .u64 VecAdd_kernel_param_1,
        .param .u64 VecAdd_kernel_param_2,
        .param .u32 VecAdd_kernel_param_3
)
{
        .reg .pred      %p<2>;
        .reg .f32       %f<4>;
        .reg .b32       %r<6>;
        .reg .b64       %rd<11>;


        ld.param.u64    %rd1, [VecAdd_kernel_param_0];
        ld.param.u64    %rd2, [VecAdd_kernel_param_1];
        ld.param.u64    %rd3, [VecAdd_kernel_param_2];
        ld.param.u32    %r2, [VecAdd_kernel_param_3];
        mov.u32         %r3, %ntid.x;
        mov.u32         %r4, %ctaid.x;
        mov.u32         %r5, %tid.x;
        mad.lo.s32      %r1, %r3, %r4, %r5;
        setp.ge.s32     %p1, %r1, %r2;
        @%p1 bra        $L__BB0_2;

        cvta.to.global.u64      %rd4, %rd1;
        mul.wide.s32    %rd5, %r1, 4;
        add.s64         %rd6, %rd4, %rd5;
        cvta.to.global.u64      %rd7, %rd2;
        add.s64         %rd8, %rd7, %rd5;
        ld.global.f32   %f1, [%rd8];
        ld.global.f32   %f2, [%rd6];
        add.f32         %f3, %f2, %f1;
        cvta.to.global.u64      %rd9, %rd3;
        add.s64         %rd10, %rd9, %rd5;
        st.global.f32   [%rd10], %f3;

$L__BB0_2:
        ret;

}

// ===== COMPILED SASS (sm_100) =====

	.target	sm_100

	.elftype	@"ET_EXEC"


//--------------------- .note.nv.tkinfo           --------------------------
	.section	.note.nv.tkinfo,"",@"SHT_NOTE"
	.sectionflags	@"SHF_NOTE_NV_TKINFO"
	.tkinfo
        /*0018*/ 	.word	0x00000002
        /*0030*/ 	.string	""
        /*0030*/ 	.string	"ptxas"
        /*0030*/ 	.string	"Cuda compilation tools, release 13.0, V13.0.88"
        /*0030*/ 	.string	"Build cuda_13.0.r13.0/compiler.36424714_0"
        /*0030*/ 	.string	"-arch sm_100 "



//--------------------- .note.nv.cuinfo           --------------------------
	.section	.note.nv.cuinfo,"",@"SHT_NOTE"
	.sectionflags	@"SHF_NOTE_NV_CUINFO"
        /*0018*/ 	.short	0x0002
        /*001a*/ 	.short	0x0034
        /*001c*/ 	.short	0x0082
	.zero		2


//--------------------- .nv.info                  --------------------------
	.section	.nv.info,"",@"SHT_CUDA_INFO"
	.align	4


	//----- nvinfo : EIATTR_REGCOUNT
	.align		4
        /*0000*/ 	.byte	0x04, 0x2f
        /*0002*/ 	.short	(.L_1 - .L_0)
	.align		4
.L_0:
        /*0004*/ 	.word	index@(VecAdd_kernel)
        /*0008*/ 	.word	0x0000000c


	//----- nvinfo : EIATTR_FRAME_SIZE
	.align		4
.L_1:
        /*000c*/ 	.byte	0x04, 0x11
        /*000e*/ 	.short	(.L_3 - .L_2)
	.align		4
.L_2:
        /*0010*/ 	.word	index@(VecAdd_kernel)
        /*0014*/ 	.word	0x00000000


	//----- nvinfo : EIATTR_MIN_STACK_SIZE
	.align		4
.L_3:
        /*0018*/ 	.byte	0x04, 0x12
        /*001a*/ 	.short	(.L_5 - .L_4)
	.align		4
.L_4:
        /*001c*/ 	.word	index@(VecAdd_kernel)
        /*0020*/ 	.word	0x00000000
.L_5:


//--------------------- .nv.compat                --------------------------
	.section	.nv.compat,"",@"SHT_CUDA_COMPAT_INFO"
	.align	4
        /*0000*/ 	.byte	0x02, 0x09, 0x00, 0x00, 0x02, 0x02, 0x01, 0x00, 0x02, 0x05, 0x05, 0x00, 0x03, 0x07, 0x01, 0x01
        /*0010*/ 	.byte	0x02, 0x03, 0x00, 0x00, 0x02, 0x06, 0x01, 0x00, 0x04, 0x0b, 0x08, 0x00, 0x09, 0x00, 0x00, 0x00
        /*0020*/ 	.byte	0x00, 0x00, 0x00, 0x00


//--------------------- .nv.info.VecAdd_kernel    --------------------------
	.section	.nv.info.VecAdd_kernel,"",@"SHT_CUDA_INFO"
	.sectionflags	@""
	.align	4


	//----- nvinfo : EIATTR_CUDA_API_VERSION
	.align		4
        /*0000*/ 	.byte	0x04, 0x37
        /*0002*/ 	.short	(.L_7 - .L_6)
.L_6:
        /*0004*/ 	.word	0x00000082


	//----- nvinfo : EIATTR_KPARAM_INFO
	.align		4
.L_7:
        /*0008*/ 	.byte	0x04, 0x17
        /*000a*/ 	.short	(.L_9 - .L_8)
.L_8:
        /*000c*/ 	.word	0x00000000
        /*0010*/ 	.short	0x0003
        /*0012*/ 	.short	0x0018
        /*0014*/ 	.byte	0x00, 0xf0, 0x11, 0x00


	//----- nvinfo : EIATTR_KPARAM_INFO
	.align		4
.L_9:
        /*0018*/ 	.byte	0x04, 0x17
        /*001a*/ 	.short	(.L_11 - .L_10)
.L_10:
        /*001c*/ 	.word	0x00000000
        /*0020*/ 	.short	0x0002
        /*0022*/ 	.short	0x0010
        /*0024*/ 	.byte	0x00, 0xf0, 0x21, 0x00


	//----- nvinfo : EIATTR_KPARAM_INFO
	.align		4
.L_11:
        /*0028*/ 	.byte	0x04, 0x17
        /*002a*/ 	.short	(.L_13 - .L_12)
.L_12:
        /*002c*/ 	.word	0x00000000
        /*0030*/ 	.short	0x0001
        /*0032*/ 	.short	0x0008
        /*0034*/ 	.byte	0x00, 0xf0, 0x21, 0x00


	//----- nvinfo : EIATTR_KPARAM_INFO
	.align		4
.L_13:
        /*0038*/ 	.byte	0x04, 0x17
        /*003a*/ 	.short	(.L_15 - .L_14)
.L_14:
        /*003c*/ 	.word	0x00000000
        /*0040*/ 	.short	0x0000
        /*0042*/ 	.short	0x0000
        /*0044*/ 	.byte	0x00, 0xf0, 0x21, 0x00


	//----- nvinfo : EIATTR_SPARSE_MMA_MASK
	.align		4
.L_15:
        /*0048*/ 	.byte	0x03, 0x50
        /*004a*/ 	.short	0x0000


	//----- nvinfo : EIATTR_MAXREG_COUNT
	.align		4
        /*004c*/ 	.byte	0x03, 0x1b
        /*004e*/ 	.short	0x00ff


	//----- nvinfo : EIATTR_MERCURY_ISA_VERSION
	.align		4
        /*0050*/ 	.byte	0x03, 0x5f
        /*0052*/ 	.short	0x0101


	//----- nvinfo : EIATTR_VRC_CTA_INIT_COUNT
	.align		4
        /*0054*/ 	.byte	0x02, 0x4a
	.zero		1
	.zero		1


	//----- nvinfo : EIATTR_EXIT_INSTR_OFFSETS
	.align		4
        /*0058*/ 	.byte	0x04, 0x1c
        /*005a*/ 	.short	(.L_17 - .L_16)


	//   ....[0]....
.L_16:
        /*005c*/ 	.word	0x00000070


	//   ....[1]....
        /*0060*/ 	.word	0x00000130


	//----- nvinfo : EIATTR_CBANK_PARAM_SIZE
	.align		4
.L_17:
        /*0064*/ 	.byte	0x03, 0x19
        /*0066*/ 	.short	0x001c


	//----- nvinfo : EIATTR_PARAM_CBANK
	.align		4
        /*0068*/ 	.byte	0x04, 0x0a
        /*006a*/ 	.short	(.L_19 - .L_18)
	.align		4
.L_18:
        /*006c*/ 	.word	index@(.nv.constant0.VecAdd_kernel)
        /*0070*/ 	.short	0x0380
        /*0072*/ 	.short	0x001c


	//----- nvinfo : EIATTR_SW_WAR
	.align		4
.L_19:
        /*0074*/ 	.byte	0x04, 0x36
        /*0076*/ 	.short	(.L_21 - .L_20)
.L_20:
        /*0078*/ 	.word	0x00000008
.L_21:


//--------------------- .nv.callgraph             --------------------------
	.section	.nv.callgraph,"",@"SHT_CUDA_CALLGRAPH"
	.align	4
	.sectionentsize	8
	.align		4
        /*0000*/ 	.word	0x00000000
	.align		4
        /*0004*/ 	.word	0xffffffff
	.align		4
        /*0008*/ 	.word	0x00000000
	.align		4
        /*000c*/ 	.word	0xfffffffe
	.align		4
        /*0010*/ 	.word	0x00000000
	.align		4
        /*0014*/ 	.word	0xfffffffd
	.align		4
        /*0018*/ 	.word	0x00000000
	.align		4
        /*001c*/ 	.word	0xfffffffc


//--------------------- .text.VecAdd_kernel       --------------------------
	.section	.text.VecAdd_kernel,"ax",@progbits
	.align	128
        .global         VecAdd_kernel
        .type           VecAdd_kernel,@function
        .size           VecAdd_kernel,(.L_x_1 - VecAdd_kernel)
        .other          VecAdd_kernel,@"STO_CUDA_ENTRY STV_DEFAULT"
VecAdd_kernel:
.text.VecAdd_kernel:
[----:B------:R-:W-:Y:S01]  /*0000*/  LDC R1, c[0x0][0x37c] ;  /* 0x0000df00ff017b82 */ /* 0x000fe20000000800 */
[----:B------:R-:W0:Y:S01]  /*0010*/  S2R R9, SR_CTAID.X ;  /* 0x0000000000097919 */ /* 0x000e220000002500 */
[----:B------:R-:W0:Y:S01]  /*0020*/  LDCU UR4, c[0x0][0x360] ;  /* 0x00006c00ff0477ac */ /* 0x000e220008000800 */
[----:B------:R-:W0:Y:S01]  /*0030*/  S2R R0, SR_TID.X ;  /* 0x0000000000007919 */ /* 0x000e220000002100 */
[----:B------:R-:W1:Y:S01]  /*0040*/  LDCU UR5, c[0x0][0x398] ;  /* 0x00007300ff0577ac */ /* 0x000e620008000800 */
[----:B0-----:R-:W-:-:S05]  /*0050*/  IMAD R9, R9, UR4, R0 ;  /* 0x0000000409097c24 */ /* 0x001fca000f8e0200 */
[----:B-1----:R-:W-:-:S13]  /*0060*/  ISETP.GE.AND P0, PT, R9, UR5, PT ;  /* 0x0000000509007c0c */ /* 0x002fda000bf06270 */
[----:B------:R-:W-:Y:S05]  /*0070*/  @P0 EXIT ;  /* 0x000000000000094d */ /* 0x000fea0003800000 */
[----:B------:R-:W0:Y:S01]  /*0080*/  LDC.64 R2, c[0x0][0x380] ;  /* 0x0000e000ff027b82 */ /* 0x000e220000000a00 */
[----:B------:R-:W1:Y:S07]  /*0090*/  LDCU.64 UR4, c[0x0][0x358] ;  /* 0x00006b00ff0477ac */ /* 0x000e6e0008000a00 */
[----:B------:R-:W2:Y:S08]  /*00a0*/  LDC.64 R4, c[0x0][0x388] ;  /* 0x0000e200ff047b82 */ /* 0x000eb00000000a00 */
[----:B------:R-:W3:Y:S01]  /*00b0*/  LDC.64 R6, c[0x0][0x390] ;  /* 0x0000e400ff067b82 */ /* 0x000ee20000000a00 */
[----:B0-----:R-:W-:-:S06]  /*00c0*/  IMAD.WIDE R2, R9, 0x4, R2 ;  /* 0x0000000409027825 */ /* 0x001fcc00078e0202 */
[----:B-1----:R-:W4:Y:S01]  /*00d0*/  LDG.E R3, desc[UR4][R2.64] ;  /* 0x0000000402037981 */ /* 0x002f22000c1e1900 */
[----:B--2---:R-:W-:-:S06]  /*00e0*/  IMAD.WIDE R4, R9, 0x4, R4 ;  /* 0x0000000409047825 */ /* 0x004fcc00078e0204 */
[----:B------:R-:W4:Y:S01]  /*00f0*/  LDG.E R4, desc[UR4][R4.64] ;  /* 0x0000000404047981 */ /* 0x000f22000c1e1900 */
[----:B---3--:R-:W-:-:S04]  /*0100*/  IMAD.WIDE R6, R9, 0x4, R6 ;  /* 0x0000000409067825 */ /* 0x008fc800078e0206 */
[----:B----4-:R-:W-:-:S05]  /*0110*/  FADD R9, R4, R3 ;  /* 0x0000000304097221 */ /* 0x010fca0000000000 */
[----:B------:R-:W-:Y:S01]  /*0120*/  STG.E desc[UR4][R6.64], R9 ;  /* 0x0000000906007986 */ /* 0x000fe2000c101904 */
[----:B------:R-:W-:Y:S05]  /*0130*/  EXIT ;  /* 0x000000000000794d */ /* 0x000fea0003800000 */
.L_x_0:
[----:B------:R-:W-:-:S00]  /*0140*/  BRA `(.L_x_0) ;  /* 0xfffffffc00fc7947 */ /* 0x000fc0000383ffff */
[----:B------:R-:W-:-:S00]  /*0150*/  NOP ;  /* 0x0000000000007918 */ /* 0x000fc00000000000 */
        /* <DEDUP_REMOVED lines=10> */
.L_x_1:


//--------------------- .nv.shared.reserved.0     --------------------------
	.section	.nv.shared.reserved.0,"aw",@nobits
	.weak		__nv_reservedSMEM_offset_0_alias
	.size		__nv_reservedSMEM_offset_0_alias, 0, 64
	.other		__nv_reservedSMEM_offset_0_alias,@"STO_CUDA_RESERVED_SHARED STV_DEFAULT"
__nv_reservedSMEM_offset_0_alias:
	.zero		0
	.zero		64


//--------------------- .nv.constant0.VecAdd_kernel --------------------------
	.section	.nv.constant0.VecAdd_kernel,"a",@progbits
	.sectionflags	@""
	.align	4
.nv.constant0.VecAdd_kernel:
	.zero		924


//--------------------- SYMBOLS --------------------------

	.type		.nv.reservedSmem.offset0,@object
	.size		.nv.reservedSmem.offset0,0x4
